	.headerflags	@"EF_CUDA_TEXMODE_UNIFIED EF_CUDA_64BIT_ADDRESS EF_CUDA_ACCELERATORS EF_CUDA_SM90 EF_CUDA_VIRTUAL_SM(EF_CUDA_SM90)"
	.elftype	@"ET_EXEC"


//--------------------- .nv.info                  --------------------------
	.section	.nv.info,"",@"SHT_CUDA_INFO"
	.align	4


	//----- nvinfo : EIATTR_REGCOUNT
	.align		4
        /*0000*/ 	.byte	0x04, 0x2f
        /*0002*/ 	.short	(.L_3 - .L_2)
	.align		4
.L_2:
        /*0004*/ 	.word	index@(triton_poi_fused__native_batch_norm_legit_no_training_add_relu_threshold_backward_66)
        /*0008*/ 	.word	0x00000012


	//----- nvinfo : EIATTR_MIN_STACK_SIZE
	.align		4
.L_3:
        /*000c*/ 	.byte	0x04, 0x12
        /*000e*/ 	.short	(.L_5 - .L_4)
	.align		4
.L_4:
        /*0010*/ 	.word	index@(triton_poi_fused__native_batch_norm_legit_no_training_add_relu_threshold_backward_66)
        /*0014*/ 	.word	0x00000000


	//----- nvinfo : EIATTR_FRAME_SIZE
	.align		4
.L_5:
        /*0018*/ 	.byte	0x04, 0x11
        /*001a*/ 	.short	(.L_7 - .L_6)
	.align		4
.L_6:
        /*001c*/ 	.word	index@(triton_poi_fused__native_batch_norm_legit_no_training_add_relu_threshold_backward_66)
        /*0020*/ 	.word	0x00000000


	//----- nvinfo : EIATTR_MIN_STACK_SIZE
	.align		4
.L_7:
        /*0024*/ 	.byte	0x04, 0x12
        /*0026*/ 	.short	(.L_9 - .L_8)
	.align		4
.L_8:
        /*0028*/ 	.word	index@(triton_poi_fused__native_batch_norm_legit_no_training_add_relu_threshold_backward_66)
        /*002c*/ 	.word	0x00000000
.L_9:


//--------------------- .nv.info.triton_poi_fused__native_batch_norm_legit_no_training_add_relu_threshold_backward_66 --------------------------
	.section	.nv.info.triton_poi_fused__native_batch_norm_legit_no_training_add_relu_threshold_backward_66,"",@"SHT_CUDA_INFO"
	.sectionflags	@""
	.align	4


	//----- nvinfo : EIATTR_CUDA_API_VERSION
	.align		4
        /*0000*/ 	.byte	0x04, 0x37
        /*0002*/ 	.short	(.L_11 - .L_10)
.L_10:
        /*0004*/ 	.word	0x0000007c


	//----- nvinfo : EIATTR_KPARAM_INFO
	.align		4
.L_11:
        /*0008*/ 	.byte	0x04, 0x17
        /*000a*/ 	.short	(.L_13 - .L_12)
.L_12:
        /*000c*/ 	.word	0x00000000
        /*0010*/ 	.short	0x0008
        /*0012*/ 	.short	0x0040
        /*0014*/ 	.byte	0x00, 0xf0, 0x11, 0x00


	//----- nvinfo : EIATTR_KPARAM_INFO
	.align		4
.L_13:
        /*0018*/ 	.byte	0x04, 0x17
        /*001a*/ 	.short	(.L_15 - .L_14)
.L_14:
        /*001c*/ 	.word	0x00000000
        /*0020*/ 	.short	0x0007
        /*0022*/ 	.short	0x0038
        /*0024*/ 	.byte	0x00, 0xf4, 0x21, 0x00


	//----- nvinfo : EIATTR_KPARAM_INFO
	.align		4
.L_15:
        /*0028*/ 	.byte	0x04, 0x17
        /*002a*/ 	.short	(.L_17 - .L_16)
.L_16:
        /*002c*/ 	.word	0x00000000
        /*0030*/ 	.short	0x0006
        /*0032*/ 	.short	0x0030
        /*0034*/ 	.byte	0x00, 0xf4, 0x21, 0x00


	//----- nvinfo : EIATTR_KPARAM_INFO
	.align		4
.L_17:
        /*0038*/ 	.byte	0x04, 0x17
        /*003a*/ 	.short	(.L_19 - .L_18)
.L_18:
        /*003c*/ 	.word	0x00000000
        /*0040*/ 	.short	0x0005
        /*0042*/ 	.short	0x0028
        /*0044*/ 	.byte	0x00, 0xf4, 0x21, 0x00


	//----- nvinfo : EIATTR_KPARAM_INFO
	.align		4
.L_19:
        /*0048*/ 	.byte	0x04, 0x17
        /*004a*/ 	.short	(.L_21 - .L_20)
.L_20:
        /*004c*/ 	.word	0x00000000
        /*0050*/ 	.short	0x0004
        /*0052*/ 	.short	0x0020
        /*0054*/ 	.byte	0x00, 0xf4, 0x21, 0x00


	//----- nvinfo : EIATTR_KPARAM_INFO
	.align		4
.L_21:
        /*0058*/ 	.byte	0x04, 0x17
        /*005a*/ 	.short	(.L_23 - .L_22)
.L_22:
        /*005c*/ 	.word	0x00000000
        /*0060*/ 	.short	0x0003
        /*0062*/ 	.short	0x0018
        /*0064*/ 	.byte	0x00, 0xf4, 0x21, 0x00


	//----- nvinfo : EIATTR_KPARAM_INFO
	.align		4
.L_23:
        /*0068*/ 	.byte	0x04, 0x17
        /*006a*/ 	.short	(.L_25 - .L_24)
.L_24:
        /*006c*/ 	.word	0x00000000
        /*0070*/ 	.short	0x0002
        /*0072*/ 	.short	0x0010
        /*0074*/ 	.byte	0x00, 0xf4, 0x21, 0x00


	//----- nvinfo : EIATTR_KPARAM_INFO
	.align		4
.L_25:
        /*0078*/ 	.byte	0x04, 0x17
        /*007a*/ 	.short	(.L_27 - .L_26)
.L_26:
        /*007c*/ 	.word	0x00000000
        /*0080*/ 	.short	0x0001
        /*0082*/ 	.short	0x0008
        /*0084*/ 	.byte	0x00, 0xf4, 0x21, 0x00


	//----- nvinfo : EIATTR_KPARAM_INFO
	.align		4
.L_27:
        /*0088*/ 	.byte	0x04, 0x17
        /*008a*/ 	.short	(.L_29 - .L_28)
.L_28:
        /*008c*/ 	.word	0x00000000
        /*0090*/ 	.short	0x0000
        /*0092*/ 	.short	0x0000
        /*0094*/ 	.byte	0x00, 0xf4, 0x21, 0x00


	//----- nvinfo : EIATTR_SPARSE_MMA_MASK
	.align		4
.L_29:
        /*0098*/ 	.byte	0x03, 0x50
        /*009a*/ 	.short	0x0000


	//----- nvinfo : EIATTR_MAXREG_COUNT
	.align		4
        /*009c*/ 	.byte	0x03, 0x1b
        /*009e*/ 	.short	0x00ff


	//----- nvinfo : EIATTR_EXIT_INSTR_OFFSETS
	.align		4
        /*00a0*/ 	.byte	0x04, 0x1c
        /*00a2*/ 	.short	(.L_31 - .L_30)


	//   ....[0]....
.L_30:
        /*00a4*/ 	.word	0x00000370


	//----- nvinfo : EIATTR_REQNTID
	.align		4
.L_31:
        /*00a8*/ 	.byte	0x04, 0x10
        /*00aa*/ 	.short	(.L_33 - .L_32)
.L_32:
        /*00ac*/ 	.word	0x00000080
        /*00b0*/ 	.word	0x00000001
        /*00b4*/ 	.word	0x00000001


	//----- nvinfo : EIATTR_CBANK_PARAM_SIZE
	.align		4
.L_33:
        /*00b8*/ 	.byte	0x03, 0x19
        /*00ba*/ 	.short	0x0044


	//----- nvinfo : EIATTR_PARAM_CBANK
	.align		4
        /*00bc*/ 	.byte	0x04, 0x0a
        /*00be*/ 	.short	(.L_35 - .L_34)
	.align		4
.L_34:
        /*00c0*/ 	.word	index@(.nv.constant0.triton_poi_fused__native_batch_norm_legit_no_training_add_relu_threshold_backward_66)
        /*00c4*/ 	.short	0x0210
        /*00c6*/ 	.short	0x0044


	//----- nvinfo : EIATTR_SW_WAR
	.align		4
.L_35:
        /*00c8*/ 	.byte	0x04, 0x36
        /*00ca*/ 	.short	(.L_37 - .L_36)
.L_36:
        /*00cc*/ 	.word	0x00000008
.L_37:


//--------------------- .nv.callgraph             --------------------------
	.section	.nv.callgraph,"",@"SHT_CUDA_CALLGRAPH"
	.align	4
	.sectionentsize	8
	.align		4
        /*0000*/ 	.word	0x00000000
	.align		4
        /*0004*/ 	.word	0xffffffff
	.align		4
        /*0008*/ 	.word	0x00000000
	.align		4
        /*000c*/ 	.word	0xfffffffe
	.align		4
        /*0010*/ 	.word	0x00000000
	.align		4
        /*0014*/ 	.word	0xfffffffd
	.align		4
        /*0018*/ 	.word	0x00000000
	.align		4
        /*001c*/ 	.word	0xfffffffc


//--------------------- .nv.constant4             --------------------------
	.section	.nv.constant4,"a",@progbits
	.align	8
	.align		8
.nv.constant4:
        /*0000*/ 	.dword	_$_str
	.align		8
        /*0008*/ 	.dword	_$_str_$_2


//--------------------- .text.triton_poi_fused__native_batch_norm_legit_no_training_add_relu_threshold_backward_66 --------------------------
	.section	.text.triton_poi_fused__native_batch_norm_legit_no_training_add_relu_threshold_backward_66,"ax",@progbits
	.align	128
        .global         triton_poi_fused__native_batch_norm_legit_no_training_add_relu_threshold_backward_66
        .type           triton_poi_fused__native_batch_norm_legit_no_training_add_relu_threshold_backward_66,@function
        .size           triton_poi_fused__native_batch_norm_legit_no_training_add_relu_threshold_backward_66,(.L_x_1 - triton_poi_fused__native_batch_norm_legit_no_training_add_relu_threshold_backward_66)
        .other          triton_poi_fused__native_batch_norm_legit_no_training_add_relu_threshold_backward_66,@"STO_CUDA_ENTRY STV_DEFAULT"
triton_poi_fused__native_batch_norm_legit_no_training_add_relu_threshold_backward_66:
.text.triton_poi_fused__native_batch_norm_legit_no_training_add_relu_threshold_backward_66:
[----:B------:R-:W-:Y:S01]  /*0000*/  LDC R1, c[0x0][0x28] ;  /* 0x00000a00ff017b82 */ /* 0x000fe20000000800 */
[----:B------:R-:W1:Y:S07]  /*0010*/  S2R R0, SR_TID.X ;  /* 0x0000000000007919 */ /* 0x000e6e0000002100 */
[----:B------:R-:W2:Y:S01]  /*0020*/  LDC.64 R8, c[0x0][0x220] ;  /* 0x00008800ff087b82 */ /* 0x000ea20000000a00 */
[----:B------:R-:W-:Y:S01]  /*0030*/  ULDC.64 UR4, c[0x0][0x208] ;  /* 0x0000820000047ab9 */ /* 0x000fe20000000a00 */
[----:B------:R-:W-:Y:S01]  /*0040*/  ULDC.64 UR6, c[0x0][0x248] ;  /* 0x0000920000067ab9 */ /* 0x000fe20000000a00 */
[----:B------:R-:W3:Y:S05]  /*0050*/  S2R R3, SR_CTAID.X ;  /* 0x0000000000037919 */ /* 0x000eea0000002500 */
[----:B------:R-:W4:Y:S08]  /*0060*/  LDC.64 R4, c[0x0][0x210] ;  /* 0x00008400ff047b82 */ /* 0x000f300000000a00 */
[----:B------:R-:W5:Y:S08]  /*0070*/  LDC.64 R6, c[0x0][0x218] ;  /* 0x00008600ff067b82 */ /* 0x000f700000000a00 */
[----:B------:R-:W5:Y:S01]  /*0080*/  LDC.64 R10, c[0x0][0x228] ;  /* 0x00008a00ff0a7b82 */ /* 0x000f620000000a00 */
[----:B-1----:R-:W-:-:S07]  /*0090*/  LOP3.LUT R0, R0, 0x7f, RZ, 0xc0, !PT ;  /* 0x0000007f00007812 */ /* 0x002fce00078ec0ff */
[----:B------:R-:W1:Y:S01]  /*00a0*/  LDC.64 R12, c[0x0][0x230] ;  /* 0x00008c00ff0c7b82 */ /* 0x000e620000000a00 */
[----:B---3--:R-:W-:Y:S02]  /*00b0*/  SHF.R.S32.HI R2, RZ, 0x18, R3 ;  /* 0x00000018ff027819 */ /* 0x008fe40000011403 */
[----:B------:R-:W-:Y:S02]  /*00c0*/  LEA R0, R3, R0, 0x7 ;  /* 0x0000000003007211 */ /* 0x000fe400078e38ff */
[----:B------:R-:W-:-:S04]  /*00d0*/  SGXT R3, R2, 0x1 ;  /* 0x000000010203781a */ /* 0x000fc80000000200 */
[----:B------:R-:W-:-:S04]  /*00e0*/  LEA.HI R3, R3, R0, RZ, 0xb ;  /* 0x0000000003037211 */ /* 0x000fc800078f58ff */
[----:B------:R-:W-:-:S04]  /*00f0*/  LOP3.LUT R3, R3, 0xfffff800, RZ, 0xc0, !PT ;  /* 0xfffff80003037812 */ /* 0x000fc800078ec0ff */
[----:B------:R-:W-:Y:S02]  /*0100*/  IADD3 R15, R0, -R3, RZ ;  /* 0x80000003000f7210 */ /* 0x000fe40007ffe0ff */
[----:B------:R-:W3:Y:S03]  /*0110*/  LDC.64 R2, c[0x0][0x238] ;  /* 0x00008e00ff027b82 */ /* 0x000ee60000000a00 */
[----:B--2---:R-:W-:-:S05]  /*0120*/  IMAD.WIDE R8, R15, 0x4, R8 ;  /* 0x000000040f087825 */ /* 0x004fca00078e0208 */
[----:B------:R1:W2:Y:S01]  /*0130*/  LDG.E.EL R14, desc[UR4][R8.64] ;  /* 0x00000004080e7981 */ /* 0x0002a2000c2e1900 */
[----:B----4-:R-:W-:-:S04]  /*0140*/  IMAD.WIDE R4, R0, 0x4, R4 ;  /* 0x0000000400047825 */ /* 0x010fc800078e0204 */
[C---:B-----5:R-:W-:Y:S02]  /*0150*/  IMAD.WIDE R6, R15.reuse, 0x4, R6 ;  /* 0x000000040f067825 */ /* 0x060fe400078e0206 */
[----:B------:R-:W4:Y:S02]  /*0160*/  LDG.E R4, desc[UR4][R4.64] ;  /* 0x0000000404047981 */ /* 0x000f24000c1e1900 */
[C---:B0-----:R-:W-:Y:S02]  /*0170*/  IMAD.WIDE R10, R15.reuse, 0x4, R10 ;  /* 0x000000040f0a7825 */ /* 0x041fe400078e020a */
[----:B------:R0:W4:Y:S02]  /*0180*/  LDG.E.EL R7, desc[UR4][R6.64] ;  /* 0x0000000406077981 */ /* 0x000124000c2e1900 */
[----:B-1----:R-:W-:Y:S02]  /*0190*/  IMAD.WIDE R8, R15, 0x4, R12 ;  /* 0x000000040f087825 */ /* 0x002fe400078e020c */
[----:B------:R-:W5:Y:S02]  /*01a0*/  LDG.E.EL R10, desc[UR4][R10.64] ;  /* 0x000000040a0a7981 */ /* 0x000f64000c2e1900 */
[----:B---3--:R-:W-:-:S02]  /*01b0*/  IMAD.WIDE R2, R0, 0x4, R2 ;  /* 0x0000000400027825 */ /* 0x008fc400078e0202 */
[----:B------:R-:W5:Y:S04]  /*01c0*/  LDG.E.EL R9, desc[UR4][R8.64] ;  /* 0x0000000408097981 */ /* 0x000f68000c2e1900 */
[----:B------:R1:W3:Y:S01]  /*01d0*/  LDG.E R12, desc[UR4][R2.64] ;  /* 0x00000004020c7981 */ /* 0x0002e2000c1e1900 */
[----:B0-----:R-:W-:Y:S01]  /*01e0*/  HFMA2.MMA R6, -RZ, RZ, 1.625, 0 ;  /* 0x3e800000ff067435 */ /* 0x001fe200000001ff */
[----:B-1----:R-:W0:Y:S02]  /*01f0*/  LDC.64 R2, c[0x0][0x240] ;  /* 0x00009000ff027b82 */ /* 0x002e240000000a00 */
[----:B0-----:R-:W-:-:S04]  /*0200*/  IMAD.WIDE R2, R0, 0x4, R2 ;  /* 0x0000000400027825 */ /* 0x001fc800078e0202 */
[----:B--2---:R-:W-:-:S04]  /*0210*/  FADD R14, R14, 9.9999997473787516356e-06 ;  /* 0x3727c5ac0e0e7421 */ /* 0x004fc80000000000 */
[----:B------:R-:W0:Y:S01]  /*0220*/  MUFU.SQRT R13, R14 ;  /* 0x0000000e000d7308 */ /* 0x000e220000002000 */
[----:B----4-:R-:W-:Y:S01]  /*0230*/  FADD R4, R4, -R7 ;  /* 0x8000000704047221 */ /* 0x010fe20000000000 */
[C---:B0-----:R-:W-:Y:S02]  /*0240*/  FSETP.GT.AND P0, PT, R13.reuse, 8.50705917302346158658e+37, PT ;  /* 0x7e8000000d00780b */ /* 0x041fe40003f04000 */
[----:B------:R-:W-:Y:S02]  /*0250*/  FSETP.GEU.AND P1, PT, R13, 1.175494350822287508e-38, PT ;  /* 0x008000000d00780b */ /* 0x000fe40003f2e000 */
[----:B------:R-:W-:-:S09]  /*0260*/  FSEL R6, R6, 1, P0 ;  /* 0x3f80000006067808 */ /* 0x000fd20000000000 */
[----:B------:R-:W-:Y:S02]  /*0270*/  @P0 FMUL R13, R13, 0.25 ;  /* 0x3e8000000d0d0820 */ /* 0x000fe40000400000 */
[----:B------:R-:W-:Y:S02]  /*0280*/  @!P1 FMUL R6, R6, 16777216 ;  /* 0x4b80000006069820 */ /* 0x000fe40000400000 */
[----:B------:R-:W-:-:S06]  /*0290*/  @!P1 FMUL R13, R13, 16777216 ;  /* 0x4b8000000d0d9820 */ /* 0x000fcc0000400000 */
[----:B------:R-:W0:Y:S02]  /*02a0*/  MUFU.RCP R13, R13 ;  /* 0x0000000d000d7308 */ /* 0x000e240000001000 */
[----:B0-----:R-:W-:-:S04]  /*02b0*/  FMUL R5, R13, R6 ;  /* 0x000000060d057220 */ /* 0x001fc80000400000 */
[----:B------:R-:W-:-:S04]  /*02c0*/  FMUL R4, R4, R5 ;  /* 0x0000000504047220 */ /* 0x000fc80000400000 */
[----:B-----5:R-:W-:-:S04]  /*02d0*/  FFMA R9, R10, R4, R9 ;  /* 0x000000040a097223 */ /* 0x020fc80000000009 */
[----:B---3--:R-:W-:Y:S01]  /*02e0*/  FADD R4, R12, R9 ;  /* 0x000000090c047221 */ /* 0x008fe20000000000 */
[----:B------:R-:W-:-:S04]  /*02f0*/  FSETP.GEU.AND P0, PT, R9, -R12, PT ;  /* 0x8000000c0900720b */ /* 0x000fc80003f0e000 */
[----:B------:R-:W-:Y:S02]  /*0300*/  FSEL R7, R4, RZ, P0 ;  /* 0x000000ff04077208 */ /* 0x000fe40000000000 */
[----:B------:R-:W-:Y:S02]  /*0310*/  IADD3 R4, P1, R0, UR6, RZ ;  /* 0x0000000600047c10 */ /* 0x000fe4000ff3e0ff */
[----:B------:R-:W-:Y:S01]  /*0320*/  FSETP.GTU.AND P0, PT, R7, RZ, PT ;  /* 0x000000ff0700720b */ /* 0x000fe20003f0c000 */
[----:B------:R-:W-:Y:S01]  /*0330*/  STG.E desc[UR4][R2.64], R7 ;  /* 0x0000000702007986 */ /* 0x000fe2000c101904 */
[----:B------:R-:W-:Y:S02]  /*0340*/  LEA.HI.X.SX32 R5, R0, UR7, 0x1, P1 ;  /* 0x0000000700057c11 */ /* 0x000fe400088f0eff */
[----:B------:R-:W-:-:S05]  /*0350*/  SEL R9, RZ, 0x1, P0 ;  /* 0x00000001ff097807 */ /* 0x000fca0000000000 */
[----:B------:R-:W-:Y:S01]  /*0360*/  STG.E.U8 desc[UR4][R4.64], R9 ;  /* 0x0000000904007986 */ /* 0x000fe2000c101104 */
[----:B------:R-:W-:Y:S05]  /*0370*/  EXIT ;  /* 0x000000000000794d */ /* 0x000fea0003800000 */
.L_x_0:
[----:B------:R-:W-:-:S00]  /*0380*/  BRA `(.L_x_0) ;  /* 0xfffffffc00fc7947 */ /* 0x000fc0000383ffff */
[----:B------:R-:W-:-:S00]  /*0390*/  NOP ;  /* 0x0000000000007918 */ /* 0x000fc00000000000 */
        /* <DEDUP_REMOVED lines=14> */
.L_x_1:


//--------------------- .nv.global.init           --------------------------
	.section	.nv.global.init,"aw",@progbits
.nv.global.init:
	.type		_$_str,@object
	.size		_$_str,(_$_str_$_2 - _$_str)
_$_str:
        /*0000*/ 	.byte	0x5f, 0x5f, 0x43, 0x55, 0x44, 0x41, 0x5f, 0x46, 0x54, 0x5a, 0x00
	.type		_$_str_$_2,@object
	.size		_$_str_$_2,(.L_1 - _$_str_$_2)
_$_str_$_2:
        /*000b*/ 	.byte	0x5f, 0x5f, 0x43, 0x55, 0x44, 0x41, 0x5f, 0x50, 0x52, 0x45, 0x43, 0x5f, 0x53, 0x51, 0x52, 0x54
        /*001b*/ 	.byte	0x00
.L_1:


//--------------------- .nv.constant0.triton_poi_fused__native_batch_norm_legit_no_training_add_relu_threshold_backward_66 --------------------------
	.section	.nv.constant0.triton_poi_fused__native_batch_norm_legit_no_training_add_relu_threshold_backward_66,"a",@progbits
	.sectionflags	@""
	.align	4
.nv.constant0.triton_poi_fused__native_batch_norm_legit_no_training_add_relu_threshold_backward_66:
	.zero		596
